//
// Generated by NVIDIA NVVM Compiler
//
// Compiler Build ID: CL-36424714
// Cuda compilation tools, release 13.0, V13.0.88
// Based on NVVM 20.0.0
//

.version 9.0
.target sm_100
.address_size 64

	// .globl	_Z4testdddd

.visible .entry _Z4testdddd(
	.param .f64 _Z4testdddd_param_0,
	.param .f64 _Z4testdddd_param_1,
	.param .f64 _Z4testdddd_param_2,
	.param .f64 _Z4testdddd_param_3
)
{


	ret;

}


// ===== COMPILED SASS (sm_100) =====

	.target	sm_100

	.elftype	@"ET_EXEC"


//--------------------- .note.nv.tkinfo           --------------------------
	.section	.note.nv.tkinfo,"",@"SHT_NOTE"
	.sectionflags	@"SHF_NOTE_NV_TKINFO"
	.tkinfo
        /*0018*/ 	.word	0x00000002
        /*0030*/ 	.string	""
        /*0030*/ 	.string	"ptxas"
        /*0030*/ 	.string	"Cuda compilation tools, release 13.0, V13.0.88"
        /*0030*/ 	.string	"Build cuda_13.0.r13.0/compiler.36424714_0"
        /*0030*/ 	.string	"-arch sm_100 -m 64 "



//--------------------- .note.nv.cuinfo           --------------------------
	.section	.note.nv.cuinfo,"",@"SHT_NOTE"
	.sectionflags	@"SHF_NOTE_NV_CUINFO"
        /*0018*/ 	.short	0x0002
        /*001a*/ 	.short	0x0064
        /*001c*/ 	.short	0x0082
	.zero		2


//--------------------- .nv.info                  --------------------------
	.section	.nv.info,"",@"SHT_CUDA_INFO"
	.align	4


	//----- nvinfo : EIATTR_REGCOUNT
	.align		4
        /*0000*/ 	.byte	0x04, 0x2f
        /*0002*/ 	.short	(.L_1 - .L_0)
	.align		4
.L_0:
        /*0004*/ 	.word	index@(_Z4testdddd)
        /*0008*/ 	.word	0x00000004


	//----- nvinfo : EIATTR_FRAME_SIZE
	.align		4
.L_1:
        /*000c*/ 	.byte	0x04, 0x11
        /*000e*/ 	.short	(.L_3 - .L_2)
	.align		4
.L_2:
        /*0010*/ 	.word	index@(_Z4testdddd)
        /*0014*/ 	.word	0x00000000


	//----- nvinfo : EIATTR_MIN_STACK_SIZE
	.align		4
.L_3:
        /*0018*/ 	.byte	0x04, 0x12
        /*001a*/ 	.short	(.L_5 - .L_4)
	.align		4
.L_4:
        /*001c*/ 	.word	index@(_Z4testdddd)
        /*0020*/ 	.word	0x00000000
.L_5:


//--------------------- .nv.compat                --------------------------
	.section	.nv.compat,"",@"SHT_CUDA_COMPAT_INFO"
	.align	4
        /*0000*/ 	.byte	0x02, 0x09, 0x00, 0x00, 0x02, 0x02, 0x01, 0x00, 0x02, 0x05, 0x05, 0x00, 0x03, 0x07, 0x01, 0x01
        /*0010*/ 	.byte	0x02, 0x03, 0x00, 0x00, 0x02, 0x06, 0x01, 0x00, 0x04, 0x0b, 0x08, 0x00, 0x09, 0x00, 0x00, 0x00
        /*0020*/ 	.byte	0x00, 0x00, 0x00, 0x00


//--------------------- .nv.info._Z4testdddd      --------------------------
	.section	.nv.info._Z4testdddd,"",@"SHT_CUDA_INFO"
	.sectionflags	@""
	.align	4


	//----- nvinfo : EIATTR_CUDA_API_VERSION
	.align		4
        /*0000*/ 	.byte	0x04, 0x37
        /*0002*/ 	.short	(.L_7 - .L_6)
.L_6:
        /*0004*/ 	.word	0x00000082


	//----- nvinfo : EIATTR_KPARAM_INFO
	.align		4
.L_7:
        /*0008*/ 	.byte	0x04, 0x17
        /*000a*/ 	.short	(.L_9 - .L_8)
.L_8:
        /*000c*/ 	.word	0x00000000
        /*0010*/ 	.short	0x0003
        /*0012*/ 	.short	0x0018
        /*0014*/ 	.byte	0x00, 0xf0, 0x21, 0x00


	//----- nvinfo : EIATTR_KPARAM_INFO
	.align		4
.L_9:
        /*0018*/ 	.byte	0x04, 0x17
        /*001a*/ 	.short	(.L_11 - .L_10)
.L_10:
        /*001c*/ 	.word	0x00000000
        /*0020*/ 	.short	0x0002
        /*0022*/ 	.short	0x0010
        /*0024*/ 	.byte	0x00, 0xf0, 0x21, 0x00


	//----- nvinfo : EIATTR_KPARAM_INFO
	.align		4
.L_11:
        /*0028*/ 	.byte	0x04, 0x17
        /*002a*/ 	.short	(.L_13 - .L_12)
.L_12:
        /*002c*/ 	.word	0x00000000
        /*0030*/ 	.short	0x0001
        /*0032*/ 	.short	0x0008
        /*0034*/ 	.byte	0x00, 0xf0, 0x21, 0x00


	//----- nvinfo : EIATTR_KPARAM_INFO
	.align		4
.L_13:
        /*0038*/ 	.byte	0x04, 0x17
        /*003a*/ 	.short	(.L_15 - .L_14)
.L_14:
        /*003c*/ 	.word	0x00000000
        /*0040*/ 	.short	0x0000
        /*0042*/ 	.short	0x0000
        /*0044*/ 	.byte	0x00, 0xf0, 0x21, 0x00


	//----- nvinfo : EIATTR_SPARSE_MMA_MASK
	.align		4
.L_15:
        /*0048*/ 	.byte	0x03, 0x50
        /*004a*/ 	.short	0x0000


	//----- nvinfo : EIATTR_MAXREG_COUNT
	.align		4
        /*004c*/ 	.byte	0x03, 0x1b
        /*004e*/ 	.short	0x00ff


	//----- nvinfo : EIATTR_MERCURY_ISA_VERSION
	.align		4
        /*0050*/ 	.byte	0x03, 0x5f
        /*0052*/ 	.short	0x0101


	//----- nvinfo : EIATTR_VRC_CTA_INIT_COUNT
	.align		4
        /*0054*/ 	.byte	0x02, 0x4a
	.zero		1
	.zero		1


	//----- nvinfo : EIATTR_EXIT_INSTR_OFFSETS
	.align		4
        /*0058*/ 	.byte	0x04, 0x1c
        /*005a*/ 	.short	(.L_17 - .L_16)


	//   ....[0]....
.L_16:
        /*005c*/ 	.word	0x00000010


	//----- nvinfo : EIATTR_CBANK_PARAM_SIZE
	.align		4
.L_17:
        /*0060*/ 	.byte	0x03, 0x19
        /*0062*/ 	.short	0x0020


	//----- nvinfo : EIATTR_PARAM_CBANK
	.align		4
        /*0064*/ 	.byte	0x04, 0x0a
        /*0066*/ 	.short	(.L_19 - .L_18)
	.align		4
.L_18:
        /*0068*/ 	.word	index@(.nv.constant0._Z4testdddd)
        /*006c*/ 	.short	0x0380
        /*006e*/ 	.short	0x0020


	//----- nvinfo : EIATTR_SW_WAR
	.align		4
.L_19:
        /*0070*/ 	.byte	0x04, 0x36
        /*0072*/ 	.short	(.L_21 - .L_20)
.L_20:
        /*0074*/ 	.word	0x00000008
.L_21:


//--------------------- .nv.callgraph             --------------------------
	.section	.nv.callgraph,"",@"SHT_CUDA_CALLGRAPH"
	.align	4
	.sectionentsize	8
	.align		4
        /*0000*/ 	.word	0x00000000
	.align		4
        /*0004*/ 	.word	0xffffffff
	.align		4
        /*0008*/ 	.word	0x00000000
	.align		4
        /*000c*/ 	.word	0xfffffffe
	.align		4
        /*0010*/ 	.word	0x00000000
	.align		4
        /*0014*/ 	.word	0xfffffffd
	.align		4
        /*0018*/ 	.word	0x00000000
	.align		4
        /*001c*/ 	.word	0xfffffffc


//--------------------- .text._Z4testdddd         --------------------------
	.section	.text._Z4testdddd,"ax",@progbits
	.align	128
        .global         _Z4testdddd
        .type           _Z4testdddd,@function
        .size           _Z4testdddd,(.L_x_1 - _Z4testdddd)
        .other          _Z4testdddd,@"STO_CUDA_ENTRY STV_DEFAULT"
_Z4testdddd:
.text._Z4testdddd:
[----:B------:R-:W-:Y:S01]  /*0000*/  LDC R1, c[0x0][0x37c] ;  /* 0x0000df00ff017b82 */ /* 0x000fe20000000800 */
[----:B------:R-:W-:Y:S05]  /*0010*/  EXIT ;  /* 0x000000000000794d */ /* 0x000fea0003800000 */
.L_x_0:
[----:B------:R-:W-:-:S00]  /*0020*/  BRA `(.L_x_0) ;  /* 0xfffffffc00fc7947 */ /* 0x000fc0000383ffff */
[----:B------:R-:W-:-:S00]  /*0030*/  NOP ;  /* 0x0000000000007918 */ /* 0x000fc00000000000 */
        /* <DEDUP_REMOVED lines=12> */
.L_x_1:


//--------------------- .nv.shared.reserved.0     --------------------------
	.section	.nv.shared.reserved.0,"aw",@nobits
	.weak		__nv_reservedSMEM_offset_0_alias
	.size		__nv_reservedSMEM_offset_0_alias, 0, 64
	.other		__nv_reservedSMEM_offset_0_alias,@"STO_CUDA_RESERVED_SHARED STV_DEFAULT"
__nv_reservedSMEM_offset_0_alias:
	.zero		0
	.zero		64


//--------------------- .nv.constant0._Z4testdddd --------------------------
	.section	.nv.constant0._Z4testdddd,"a",@progbits
	.sectionflags	@""
	.align	4
.nv.constant0._Z4testdddd:
	.zero		928


//--------------------- SYMBOLS --------------------------

	.type		.nv.reservedSmem.offset0,@object
	.size		.nv.reservedSmem.offset0,0x4
